//
// Generated by NVIDIA NVVM Compiler
//
// Compiler Build ID: CL-36424714
// Cuda compilation tools, release 13.0, V13.0.88
// Based on NVVM 20.0.0
//

.version 9.0
.target sm_100
.address_size 64

	// .globl	_Z18sgemm_tiled_kernelILi16EEviiifPKfS1_fPf
// _ZZ18sgemm_tiled_kernelILi16EEviiifPKfS1_fPfE6A_tile has been demoted
// _ZZ18sgemm_tiled_kernelILi16EEviiifPKfS1_fPfE6B_tile has been demoted

.visible .entry _Z18sgemm_tiled_kernelILi16EEviiifPKfS1_fPf(
	.param .u32 _Z18sgemm_tiled_kernelILi16EEviiifPKfS1_fPf_param_0,
	.param .u32 _Z18sgemm_tiled_kernelILi16EEviiifPKfS1_fPf_param_1,
	.param .u32 _Z18sgemm_tiled_kernelILi16EEviiifPKfS1_fPf_param_2,
	.param .f32 _Z18sgemm_tiled_kernelILi16EEviiifPKfS1_fPf_param_3,
	.param .u64 .ptr .align 1 _Z18sgemm_tiled_kernelILi16EEviiifPKfS1_fPf_param_4,
	.param .u64 .ptr .align 1 _Z18sgemm_tiled_kernelILi16EEviiifPKfS1_fPf_param_5,
	.param .f32 _Z18sgemm_tiled_kernelILi16EEviiifPKfS1_fPf_param_6,
	.param .u64 .ptr .align 1 _Z18sgemm_tiled_kernelILi16EEviiifPKfS1_fPf_param_7
)
{
	.reg .pred 	%p<12>;
	.reg .b32 	%r<43>;
	.reg .b32 	%f<68>;
	.reg .b64 	%rd<13>;
	// demoted variable
	.shared .align 4 .b8 _ZZ18sgemm_tiled_kernelILi16EEviiifPKfS1_fPfE6A_tile[1024];
	// demoted variable
	.shared .align 4 .b8 _ZZ18sgemm_tiled_kernelILi16EEviiifPKfS1_fPfE6B_tile[1024];
	ld.param.u32 	%r24, [_Z18sgemm_tiled_kernelILi16EEviiifPKfS1_fPf_param_0];
	ld.param.u32 	%r25, [_Z18sgemm_tiled_kernelILi16EEviiifPKfS1_fPf_param_1];
	ld.param.u32 	%r26, [_Z18sgemm_tiled_kernelILi16EEviiifPKfS1_fPf_param_2];
	ld.param.f32 	%f8, [_Z18sgemm_tiled_kernelILi16EEviiifPKfS1_fPf_param_3];
	ld.param.u64 	%rd4, [_Z18sgemm_tiled_kernelILi16EEviiifPKfS1_fPf_param_4];
	ld.param.u64 	%rd5, [_Z18sgemm_tiled_kernelILi16EEviiifPKfS1_fPf_param_5];
	ld.param.f32 	%f9, [_Z18sgemm_tiled_kernelILi16EEviiifPKfS1_fPf_param_6];
	ld.param.u64 	%rd6, [_Z18sgemm_tiled_kernelILi16EEviiifPKfS1_fPf_param_7];
	mov.u32 	%r27, %ctaid.x;
	shl.b32 	%r1, %r27, 4;
	mov.u32 	%r38, %tid.x;
	add.s32 	%r3, %r1, %r38;
	mov.u32 	%r28, %ctaid.y;
	shl.b32 	%r29, %r28, 4;
	mov.u32 	%r40, %tid.y;
	add.s32 	%r5, %r29, %r40;
	setp.lt.s32 	%p1, %r26, 1;
	mov.f32 	%f67, 0f00000000;
	@%p1 bra 	$L__BB0_7;
	add.s32 	%r30, %r26, 15;
	shr.u32 	%r31, %r30, 4;
	shl.b32 	%r32, %r40, 6;
	mov.u32 	%r33, _ZZ18sgemm_tiled_kernelILi16EEviiifPKfS1_fPfE6A_tile;
	add.s32 	%r6, %r33, %r32;
	shl.b32 	%r34, %r38, 2;
	add.s32 	%r7, %r6, %r34;
	mov.u32 	%r35, _ZZ18sgemm_tiled_kernelILi16EEviiifPKfS1_fPfE6B_tile;
	add.s32 	%r9, %r35, %r34;
	add.s32 	%r8, %r9, %r32;
	neg.s32 	%r42, %r31;
	mad.lo.s32 	%r36, %r40, %r25, %r38;
	add.s32 	%r41, %r36, %r1;
	shl.b32 	%r12, %r25, 4;
	mad.lo.s32 	%r39, %r26, %r5, %r38;
	cvta.to.global.u64 	%rd1, %rd4;
	cvta.to.global.u64 	%rd2, %rd5;
	mov.f32 	%f67, 0f00000000;
$L__BB0_2:
	setp.ge.s32 	%p2, %r5, %r24;
	mul.wide.s32 	%rd7, %r39, 4;
	add.s64 	%rd3, %rd1, %rd7;
	setp.ge.s32 	%p3, %r38, %r26;
	mov.f32 	%f65, 0f00000000;
	or.pred  	%p4, %p2, %p3;
	@%p4 bra 	$L__BB0_4;
	ld.global.f32 	%f65, [%rd3];
$L__BB0_4:
	setp.ge.s32 	%p5, %r3, %r25;
	st.shared.f32 	[%r7], %f65;
	setp.ge.s32 	%p6, %r40, %r26;
	mov.f32 	%f66, 0f00000000;
	or.pred  	%p7, %p5, %p6;
	@%p7 bra 	$L__BB0_6;
	mul.wide.s32 	%rd8, %r41, 4;
	add.s64 	%rd9, %rd2, %rd8;
	ld.global.f32 	%f66, [%rd9];
$L__BB0_6:
	st.shared.f32 	[%r8], %f66;
	bar.sync 	0;
	ld.shared.f32 	%f14, [%r6];
	ld.shared.f32 	%f15, [%r9];
	fma.rn.f32 	%f16, %f14, %f15, %f67;
	ld.shared.f32 	%f17, [%r6+4];
	ld.shared.f32 	%f18, [%r9+64];
	fma.rn.f32 	%f19, %f17, %f18, %f16;
	ld.shared.f32 	%f20, [%r6+8];
	ld.shared.f32 	%f21, [%r9+128];
	fma.rn.f32 	%f22, %f20, %f21, %f19;
	ld.shared.f32 	%f23, [%r6+12];
	ld.shared.f32 	%f24, [%r9+192];
	fma.rn.f32 	%f25, %f23, %f24, %f22;
	ld.shared.f32 	%f26, [%r6+16];
	ld.shared.f32 	%f27, [%r9+256];
	fma.rn.f32 	%f28, %f26, %f27, %f25;
	ld.shared.f32 	%f29, [%r6+20];
	ld.shared.f32 	%f30, [%r9+320];
	fma.rn.f32 	%f31, %f29, %f30, %f28;
	ld.shared.f32 	%f32, [%r6+24];
	ld.shared.f32 	%f33, [%r9+384];
	fma.rn.f32 	%f34, %f32, %f33, %f31;
	ld.shared.f32 	%f35, [%r6+28];
	ld.shared.f32 	%f36, [%r9+448];
	fma.rn.f32 	%f37, %f35, %f36, %f34;
	ld.shared.f32 	%f38, [%r6+32];
	ld.shared.f32 	%f39, [%r9+512];
	fma.rn.f32 	%f40, %f38, %f39, %f37;
	ld.shared.f32 	%f41, [%r6+36];
	ld.shared.f32 	%f42, [%r9+576];
	fma.rn.f32 	%f43, %f41, %f42, %f40;
	ld.shared.f32 	%f44, [%r6+40];
	ld.shared.f32 	%f45, [%r9+640];
	fma.rn.f32 	%f46, %f44, %f45, %f43;
	ld.shared.f32 	%f47, [%r6+44];
	ld.shared.f32 	%f48, [%r9+704];
	fma.rn.f32 	%f49, %f47, %f48, %f46;
	ld.shared.f32 	%f50, [%r6+48];
	ld.shared.f32 	%f51, [%r9+768];
	fma.rn.f32 	%f52, %f50, %f51, %f49;
	ld.shared.f32 	%f53, [%r6+52];
	ld.shared.f32 	%f54, [%r9+832];
	fma.rn.f32 	%f55, %f53, %f54, %f52;
	ld.shared.f32 	%f56, [%r6+56];
	ld.shared.f32 	%f57, [%r9+896];
	fma.rn.f32 	%f58, %f56, %f57, %f55;
	ld.shared.f32 	%f59, [%r6+60];
	ld.shared.f32 	%f60, [%r9+960];
	fma.rn.f32 	%f67, %f59, %f60, %f58;
	bar.sync 	0;
	add.s32 	%r42, %r42, 1;
	setp.ne.s32 	%p8, %r42, 0;
	add.s32 	%r41, %r41, %r12;
	add.s32 	%r40, %r40, 16;
	add.s32 	%r39, %r39, 16;
	add.s32 	%r38, %r38, 16;
	@%p8 bra 	$L__BB0_2;
$L__BB0_7:
	setp.ge.s32 	%p9, %r5, %r24;
	setp.ge.s32 	%p10, %r3, %r25;
	or.pred  	%p11, %p9, %p10;
	@%p11 bra 	$L__BB0_9;
	mad.lo.s32 	%r37, %r25, %r5, %r3;
	cvta.to.global.u64 	%rd10, %rd6;
	mul.wide.s32 	%rd11, %r37, 4;
	add.s64 	%rd12, %rd10, %rd11;
	ld.global.f32 	%f61, [%rd12];
	mul.f32 	%f62, %f9, %f61;
	fma.rn.f32 	%f63, %f8, %f67, %f62;
	st.global.f32 	[%rd12], %f63;
$L__BB0_9:
	ret;

}


// ===== COMPILED SASS (sm_100) =====

	.target	sm_100

	.elftype	@"ET_EXEC"


//--------------------- .note.nv.tkinfo           --------------------------
	.section	.note.nv.tkinfo,"",@"SHT_NOTE"
	.sectionflags	@"SHF_NOTE_NV_TKINFO"
	.tkinfo
        /*0018*/ 	.word	0x00000002
        /*0030*/ 	.string	""
        /*0030*/ 	.string	"ptxas"
        /*0030*/ 	.string	"Cuda compilation tools, release 13.0, V13.0.88"
        /*0030*/ 	.string	"Build cuda_13.0.r13.0/compiler.36424714_0"
        /*0030*/ 	.string	"-arch sm_100 -m 64 "



//--------------------- .note.nv.cuinfo           --------------------------
	.section	.note.nv.cuinfo,"",@"SHT_NOTE"
	.sectionflags	@"SHF_NOTE_NV_CUINFO"
        /*0018*/ 	.short	0x0002
        /*001a*/ 	.short	0x0064
        /*001c*/ 	.short	0x0082
	.zero		2


//--------------------- .nv.info                  --------------------------
	.section	.nv.info,"",@"SHT_CUDA_INFO"
	.align	4


	//----- nvinfo : EIATTR_REGCOUNT
	.align		4
        /*0000*/ 	.byte	0x04, 0x2f
        /*0002*/ 	.short	(.L_1 - .L_0)
	.align		4
.L_0:
        /*0004*/ 	.word	index@(_Z18sgemm_tiled_kernelILi16EEviiifPKfS1_fPf)
        /*0008*/ 	.word	0x00000020


	//----- nvinfo : EIATTR_FRAME_SIZE
	.align		4
.L_1:
        /*000c*/ 	.byte	0x04, 0x11
        /*000e*/ 	.short	(.L_3 - .L_2)
	.align		4
.L_2:
        /*0010*/ 	.word	index@(_Z18sgemm_tiled_kernelILi16EEviiifPKfS1_fPf)
        /*0014*/ 	.word	0x00000000


	//----- nvinfo : EIATTR_MIN_STACK_SIZE
	.align		4
.L_3:
        /*0018*/ 	.byte	0x04, 0x12
        /*001a*/ 	.short	(.L_5 - .L_4)
	.align		4
.L_4:
        /*001c*/ 	.word	index@(_Z18sgemm_tiled_kernelILi16EEviiifPKfS1_fPf)
        /*0020*/ 	.word	0x00000000
.L_5:


//--------------------- .nv.compat                --------------------------
	.section	.nv.compat,"",@"SHT_CUDA_COMPAT_INFO"
	.align	4
        /*0000*/ 	.byte	0x02, 0x09, 0x00, 0x00, 0x02, 0x02, 0x01, 0x00, 0x02, 0x05, 0x05, 0x00, 0x03, 0x07, 0x01, 0x01
        /*0010*/ 	.byte	0x02, 0x03, 0x00, 0x00, 0x02, 0x06, 0x01, 0x00, 0x04, 0x0b, 0x08, 0x00, 0x09, 0x00, 0x00, 0x00
        /*0020*/ 	.byte	0x00, 0x00, 0x00, 0x00


//--------------------- .nv.info._Z18sgemm_tiled_kernelILi16EEviiifPKfS1_fPf --------------------------
	.section	.nv.info._Z18sgemm_tiled_kernelILi16EEviiifPKfS1_fPf,"",@"SHT_CUDA_INFO"
	.sectionflags	@""
	.align	4


	//----- nvinfo : EIATTR_CUDA_API_VERSION
	.align		4
        /*0000*/ 	.byte	0x04, 0x37
        /*0002*/ 	.short	(.L_7 - .L_6)
.L_6:
        /*0004*/ 	.word	0x00000082


	//----- nvinfo : EIATTR_KPARAM_INFO
	.align		4
.L_7:
        /*0008*/ 	.byte	0x04, 0x17
        /*000a*/ 	.short	(.L_9 - .L_8)
.L_8:
        /*000c*/ 	.word	0x00000000
        /*0010*/ 	.short	0x0007
        /*0012*/ 	.short	0x0028
        /*0014*/ 	.byte	0x00, 0xf5, 0x21, 0x00


	//----- nvinfo : EIATTR_KPARAM_INFO
	.align		4
.L_9:
        /*0018*/ 	.byte	0x04, 0x17
        /*001a*/ 	.short	(.L_11 - .L_10)
.L_10:
        /*001c*/ 	.word	0x00000000
        /*0020*/ 	.short	0x0006
        /*0022*/ 	.short	0x0020
        /*0024*/ 	.byte	0x00, 0xf0, 0x11, 0x00


	//----- nvinfo : EIATTR_KPARAM_INFO
	.align		4
.L_11:
        /*0028*/ 	.byte	0x04, 0x17
        /*002a*/ 	.short	(.L_13 - .L_12)
.L_12:
        /*002c*/ 	.word	0x00000000
        /*0030*/ 	.short	0x0005
        /*0032*/ 	.short	0x0018
        /*0034*/ 	.byte	0x00, 0xf5, 0x21, 0x00


	//----- nvinfo : EIATTR_KPARAM_INFO
	.align		4
.L_13:
        /*0038*/ 	.byte	0x04, 0x17
        /*003a*/ 	.short	(.L_15 - .L_14)
.L_14:
        /*003c*/ 	.word	0x00000000
        /*0040*/ 	.short	0x0004
        /*0042*/ 	.short	0x0010
        /*0044*/ 	.byte	0x00, 0xf5, 0x21, 0x00


	//----- nvinfo : EIATTR_KPARAM_INFO
	.align		4
.L_15:
        /*0048*/ 	.byte	0x04, 0x17
        /*004a*/ 	.short	(.L_17 - .L_16)
.L_16:
        /*004c*/ 	.word	0x00000000
        /*0050*/ 	.short	0x0003
        /*0052*/ 	.short	0x000c
        /*0054*/ 	.byte	0x00, 0xf0, 0x11, 0x00


	//----- nvinfo : EIATTR_KPARAM_INFO
	.align		4
.L_17:
        /*0058*/ 	.byte	0x04, 0x17
        /*005a*/ 	.short	(.L_19 - .L_18)
.L_18:
        /*005c*/ 	.word	0x00000000
        /*0060*/ 	.short	0x0002
        /*0062*/ 	.short	0x0008
        /*0064*/ 	.byte	0x00, 0xf0, 0x11, 0x00


	//----- nvinfo : EIATTR_KPARAM_INFO
	.align		4
.L_19:
        /*0068*/ 	.byte	0x04, 0x17
        /*006a*/ 	.short	(.L_21 - .L_20)
.L_20:
        /*006c*/ 	.word	0x00000000
        /*0070*/ 	.short	0x0001
        /*0072*/ 	.short	0x0004
        /*0074*/ 	.byte	0x00, 0xf0, 0x11, 0x00


	//----- nvinfo : EIATTR_KPARAM_INFO
	.align		4
.L_21:
        /*0078*/ 	.byte	0x04, 0x17
        /*007a*/ 	.short	(.L_23 - .L_22)
.L_22:
        /*007c*/ 	.word	0x00000000
        /*0080*/ 	.short	0x0000
        /*0082*/ 	.short	0x0000
        /*0084*/ 	.byte	0x00, 0xf0, 0x11, 0x00


	//----- nvinfo : EIATTR_SPARSE_MMA_MASK
	.align		4
.L_23:
        /*0088*/ 	.byte	0x03, 0x50
        /*008a*/ 	.short	0x0000


	//----- nvinfo : EIATTR_MAXREG_COUNT
	.align		4
        /*008c*/ 	.byte	0x03, 0x1b
        /*008e*/ 	.short	0x00ff


	//----- nvinfo : EIATTR_NUM_BARRIERS
	.align		4
        /*0090*/ 	.byte	0x02, 0x4c
        /*0092*/ 	.byte	0x01
	.zero		1


	//----- nvinfo : EIATTR_MERCURY_ISA_VERSION
	.align		4
        /*0094*/ 	.byte	0x03, 0x5f
        /*0096*/ 	.short	0x0101


	//----- nvinfo : EIATTR_VRC_CTA_INIT_COUNT
	.align		4
        /*0098*/ 	.byte	0x02, 0x4a
	.zero		1
	.zero		1


	//----- nvinfo : EIATTR_EXIT_INSTR_OFFSETS
	.align		4
        /*009c*/ 	.byte	0x04, 0x1c
        /*009e*/ 	.short	(.L_25 - .L_24)


	//   ....[0]....
.L_24:
        /*00a0*/ 	.word	0x000005e0


	//   ....[1]....
        /*00a4*/ 	.word	0x00000680


	//----- nvinfo : EIATTR_CBANK_PARAM_SIZE
	.align		4
.L_25:
        /*00a8*/ 	.byte	0x03, 0x19
        /*00aa*/ 	.short	0x0030


	//----- nvinfo : EIATTR_PARAM_CBANK
	.align		4
        /*00ac*/ 	.byte	0x04, 0x0a
        /*00ae*/ 	.short	(.L_27 - .L_26)
	.align		4
.L_26:
        /*00b0*/ 	.word	index@(.nv.constant0._Z18sgemm_tiled_kernelILi16EEviiifPKfS1_fPf)
        /*00b4*/ 	.short	0x0380
        /*00b6*/ 	.short	0x0030


	//----- nvinfo : EIATTR_SW_WAR
	.align		4
.L_27:
        /*00b8*/ 	.byte	0x04, 0x36
        /*00ba*/ 	.short	(.L_29 - .L_28)
.L_28:
        /*00bc*/ 	.word	0x00000008
.L_29:


//--------------------- .nv.callgraph             --------------------------
	.section	.nv.callgraph,"",@"SHT_CUDA_CALLGRAPH"
	.align	4
	.sectionentsize	8
	.align		4
        /*0000*/ 	.word	0x00000000
	.align		4
        /*0004*/ 	.word	0xffffffff
	.align		4
        /*0008*/ 	.word	0x00000000
	.align		4
        /*000c*/ 	.word	0xfffffffe
	.align		4
        /*0010*/ 	.word	0x00000000
	.align		4
        /*0014*/ 	.word	0xfffffffd
	.align		4
        /*0018*/ 	.word	0x00000000
	.align		4
        /*001c*/ 	.word	0xfffffffc


//--------------------- .text._Z18sgemm_tiled_kernelILi16EEviiifPKfS1_fPf --------------------------
	.section	.text._Z18sgemm_tiled_kernelILi16EEviiifPKfS1_fPf,"ax",@progbits
	.align	128
        .global         _Z18sgemm_tiled_kernelILi16EEviiifPKfS1_fPf
        .type           _Z18sgemm_tiled_kernelILi16EEviiifPKfS1_fPf,@function
        .size           _Z18sgemm_tiled_kernelILi16EEviiifPKfS1_fPf,(.L_x_3 - _Z18sgemm_tiled_kernelILi16EEviiifPKfS1_fPf)
        .other          _Z18sgemm_tiled_kernelILi16EEviiifPKfS1_fPf,@"STO_CUDA_ENTRY STV_DEFAULT"
_Z18sgemm_tiled_kernelILi16EEviiifPKfS1_fPf:
.text._Z18sgemm_tiled_kernelILi16EEviiifPKfS1_fPf:
[----:B------:R-:W-:Y:S01]  /*0000*/  LDC R1, c[0x0][0x37c] ;  /* 0x0000df00ff017b82 */ /* 0x000fe20000000800 */
[----:B------:R-:W0:Y:S01]  /*0010*/  S2R R12, SR_CTAID.Y ;  /* 0x00000000000c7919 */ /* 0x000e220000002600 */
[----:B------:R-:W1:Y:S01]  /*0020*/  LDCU UR10, c[0x0][0x388] ;  /* 0x00007100ff0a77ac */ /* 0x000e620008000800 */
[----:B------:R-:W-:Y:S01]  /*0030*/  HFMA2 R23, -RZ, RZ, 0, 0 ;  /* 0x00000000ff177431 */ /* 0x000fe200000001ff */
[----:B------:R-:W0:Y:S01]  /*0040*/  S2R R0, SR_TID.Y ;  /* 0x0000000000007919 */ /* 0x000e220000002200 */
[----:B------:R-:W2:Y:S01]  /*0050*/  LDCU.64 UR8, c[0x0][0x358] ;  /* 0x00006b00ff0877ac */ /* 0x000ea20008000a00 */
[----:B------:R-:W3:Y:S01]  /*0060*/  S2R R5, SR_CTAID.X ;  /* 0x0000000000057919 */ /* 0x000ee20000002500 */
[----:B------:R-:W3:Y:S01]  /*0070*/  S2R R21, SR_TID.X ;  /* 0x0000000000157919 */ /* 0x000ee20000002100 */
[----:B-1----:R-:W-:Y:S01]  /*0080*/  UISETP.GE.AND UP0, UPT, UR10, 0x1, UPT ;  /* 0x000000010a00788c */ /* 0x002fe2000bf06270 */
[----:B0-----:R-:W-:Y:S02]  /*0090*/  LEA R12, R12, R0, 0x4 ;  /* 0x000000000c0c7211 */ /* 0x001fe400078e20ff */
[----:B---3--:R-:W-:-:S06]  /*00a0*/  LEA R13, R5, R21, 0x4 ;  /* 0x00000015050d7211 */ /* 0x008fcc00078e20ff */
[----:B--2---:R-:W-:Y:S05]  /*00b0*/  BRA.U !UP0, `(.L_x_0) ;  /* 0x00000005083c7547 */ /* 0x004fea000b800000 */
[----:B------:R-:W0:Y:S01]  /*00c0*/  S2UR UR7, SR_CgaCtaId ;  /* 0x00000000000779c3 */ /* 0x000e220000008800 */
[----:B------:R-:W1:Y:S01]  /*00d0*/  LDCU UR11, c[0x0][0x384] ;  /* 0x00007080ff0b77ac */ /* 0x000e620008000800 */
[----:B------:R-:W-:Y:S01]  /*00e0*/  MOV R23, RZ ;  /* 0x000000ff00177202 */ /* 0x000fe20000000f00 */
[----:B------:R-:W-:Y:S01]  /*00f0*/  IMAD R15, R12, UR10, R21 ;  /* 0x0000000a0c0f7c24 */ /* 0x000fe2000f8e0215 */
[----:B------:R-:W-:Y:S01]  /*0100*/  UMOV UR5, 0x400 ;  /* 0x0000040000057882 */ /* 0x000fe20000000000 */
[----:B------:R-:W-:-:S03]  /*0110*/  UIADD3 UR4, UPT, UPT, UR10, 0xf, URZ ;  /* 0x0000000f0a047890 */ /* 0x000fc6000fffe0ff */
[----:B------:R-:W2:Y:S01]  /*0120*/  LDC R16, c[0x0][0x384] ;  /* 0x0000e100ff107b82 */ /* 0x000ea20000000800 */
[----:B------:R-:W-:Y:S02]  /*0130*/  UIADD3 UR6, UPT, UPT, UR5, 0x400, URZ ;  /* 0x0000040005067890 */ /* 0x000fe4000fffe0ff */
[----:B------:R-:W-:Y:S01]  /*0140*/  USHF.R.U32.HI UR4, URZ, 0x4, UR4 ;  /* 0x00000004ff047899 */ /* 0x000fe20008011604 */
[----:B------:R-:W3:Y:S04]  /*0150*/  LDCU UR13, c[0x0][0x388] ;  /* 0x00007100ff0d77ac */ /* 0x000ee80008000800 */
[----:B------:R-:W4:Y:S01]  /*0160*/  LDC.64 R2, c[0x0][0x390] ;  /* 0x0000e400ff027b82 */ /* 0x000f220000000a00 */
[----:B------:R-:W2:Y:S01]  /*0170*/  LDCU UR12, c[0x0][0x380] ;  /* 0x00007000ff0c77ac */ /* 0x000ea20008000800 */
[----:B-1----:R-:W-:Y:S01]  /*0180*/  IMAD R14, R0, UR11, R21 ;  /* 0x0000000b000e7c24 */ /* 0x002fe2000f8e0215 */
[----:B------:R-:W-:-:S02]  /*0190*/  UIADD3 UR4, UPT, UPT, -UR4, URZ, URZ ;  /* 0x000000ff04047290 */ /* 0x000fc4000fffe1ff */
[----:B0-----:R-:W-:Y:S02]  /*01a0*/  ULEA UR5, UR7, UR5, 0x18 ;  /* 0x0000000507057291 */ /* 0x001fe4000f8ec0ff */
[----:B------:R-:W-:Y:S01]  /*01b0*/  LEA R14, R5, R14, 0x4 ;  /* 0x0000000e050e7211 */ /* 0x000fe200078e20ff */
[----:B------:R-:W-:-:S03]  /*01c0*/  ULEA UR6, UR7, UR6, 0x18 ;  /* 0x0000000607067291 */ /* 0x000fc6000f8ec0ff */
[----:B------:R-:W-:-:S03]  /*01d0*/  LEA R18, R0, UR5, 0x6 ;  /* 0x0000000500127c11 */ /* 0x000fc6000f8e30ff */
[C---:B------:R-:W-:Y:S02]  /*01e0*/  LEA R19, R21.reuse, UR6, 0x2 ;  /* 0x0000000615137c11 */ /* 0x040fe4000f8e10ff */
[----:B------:R-:W-:Y:S02]  /*01f0*/  LEA R20, R21, R18, 0x2 ;  /* 0x0000001215147211 */ /* 0x000fe400078e10ff */
[----:B---3--:R-:W-:-:S07]  /*0200*/  LEA R17, R0, R19, 0x6 ;  /* 0x0000001300117211 */ /* 0x008fce00078e30ff */
.L_x_1:
[----:B------:R-:W-:Y:S01]  /*0210*/  ISETP.GE.AND P0, PT, R0, UR13, PT ;  /* 0x0000000d00007c0c */ /* 0x000fe2000bf06270 */
[----:B------:R-:W-:Y:S01]  /*0220*/  HFMA2 R22, -RZ, RZ, 0, 0 ;  /* 0x00000000ff167431 */ /* 0x000fe200000001ff */
[----:B------:R-:W-:Y:S01]  /*0230*/  ISETP.GE.AND P1, PT, R21, UR13, PT ;  /* 0x0000000d15007c0c */ /* 0x000fe2000bf26270 */
[----:B----4-:R-:W-:Y:S01]  /*0240*/  IMAD.WIDE R4, R15, 0x4, R2 ;  /* 0x000000040f047825 */ /* 0x010fe200078e0202 */
[----:B--2---:R-:W-:Y:S02]  /*0250*/  ISETP.GE.OR P0, PT, R13, R16, P0 ;  /* 0x000000100d00720c */ /* 0x004fe40000706670 */
[----:B------:R-:W-:Y:S02]  /*0260*/  ISETP.GE.OR P1, PT, R12, UR12, P1 ;  /* 0x0000000c0c007c0c */ /* 0x000fe40008f26670 */
[----:B------:R-:W-:-:S09]  /*0270*/  MOV R27, RZ ;  /* 0x000000ff001b7202 */ /* 0x000fd20000000f00 */
[----:B------:R-:W0:Y:S02]  /*0280*/  @!P0 LDC.64 R6, c[0x0][0x398] ;  /* 0x0000e600ff068b82 */ /* 0x000e240000000a00 */
[----:B------:R-:W2:Y:S01]  /*0290*/  @!P1 LDG.E R27, desc[UR8][R4.64] ;  /* 0x00000008041b9981 */ /* 0x000ea2000c1e1900 */
[----:B0-----:R-:W-:-:S05]  /*02a0*/  @!P0 IMAD.WIDE R6, R14, 0x4, R6 ;  /* 0x000000040e068825 */ /* 0x001fca00078e0206 */
[----:B------:R-:W3:Y:S01]  /*02b0*/  @!P0 LDG.E R22, desc[UR8][R6.64] ;  /* 0x0000000806168981 */ /* 0x000ee2000c1e1900 */
[----:B------:R-:W-:-:S04]  /*02c0*/  UIADD3 UR4, UPT, UPT, UR4, 0x1, URZ ;  /* 0x0000000104047890 */ /* 0x000fc8000fffe0ff */
[----:B------:R-:W-:Y:S01]  /*02d0*/  UISETP.NE.AND UP0, UPT, UR4, URZ, UPT ;  /* 0x000000ff0400728c */ /* 0x000fe2000bf05270 */
[----:B------:R-:W-:Y:S02]  /*02e0*/  IADD3 R0, PT, PT, R0, 0x10, RZ ;  /* 0x0000001000007810 */ /* 0x000fe40007ffe0ff */
[----:B------:R-:W-:Y:S02]  /*02f0*/  IADD3 R15, PT, PT, R15, 0x10, RZ ;  /* 0x000000100f0f7810 */ /* 0x000fe40007ffe0ff */
[----:B------:R-:W-:Y:S02]  /*0300*/  IADD3 R21, PT, PT, R21, 0x10, RZ ;  /* 0x0000001015157810 */ /* 0x000fe40007ffe0ff */
[----:B------:R-:W-:Y:S01]  /*0310*/  LEA R14, R16, R14, 0x4 ;  /* 0x0000000e100e7211 */ /* 0x000fe200078e20ff */
[----:B--2---:R-:W-:Y:S04]  /*0320*/  STS [R20], R27 ;  /* 0x0000001b14007388 */ /* 0x004fe80000000800 */
[----:B---3--:R-:W-:Y:S01]  /*0330*/  STS [R17], R22 ;  /* 0x0000001611007388 */ /* 0x008fe20000000800 */
[----:B------:R-:W-:Y:S06]  /*0340*/  BAR.SYNC.DEFER_BLOCKING 0x0 ;  /* 0x0000000000007b1d */ /* 0x000fec0000010000 */
[----:B------:R-:W-:Y:S04]  /*0350*/  LDS R26, [R19] ;  /* 0x00000000131a7984 */ /* 0x000fe80000000800 */
[----:B------:R-:W0:Y:S04]  /*0360*/  LDS.128 R8, [R18] ;  /* 0x0000000012087984 */ /* 0x000e280000000c00 */
[----:B------:R-:W1:Y:S04]  /*0370*/  LDS R29, [R19+0x40] ;  /* 0x00004000131d7984 */ /* 0x000e680000000800 */
[----:B------:R-:W2:Y:S04]  /*0380*/  LDS R25, [R19+0x80] ;  /* 0x0000800013197984 */ /* 0x000ea80000000800 */
[----:B------:R-:W3:Y:S04]  /*0390*/  LDS R24, [R19+0xc0] ;  /* 0x0000c00013187984 */ /* 0x000ee80000000800 */
[----:B------:R-:W-:Y:S04]  /*03a0*/  LDS.128 R4, [R18+0x10] ;  /* 0x0000100012047984 */ /* 0x000fe80000000c00 */
[----:B------:R-:W-:Y:S04]  /*03b0*/  LDS R22, [R19+0x140] ;  /* 0x0001400013167984 */ /* 0x000fe80000000800 */
[----:B------:R-:W-:Y:S01]  /*03c0*/  LDS R27, [R19+0x200] ;  /* 0x00020000131b7984 */ /* 0x000fe20000000800 */
[----:B0-----:R-:W-:-:S03]  /*03d0*/  FFMA R8, R8, R26, R23 ;  /* 0x0000001a08087223 */ /* 0x001fc60000000017 */
[----:B------:R-:W0:Y:S01]  /*03e0*/  LDS R23, [R19+0x100] ;  /* 0x0001000013177984 */ /* 0x000e220000000800 */
[----:B-1----:R-:W-:-:S03]  /*03f0*/  FFMA R8, R29, R9, R8 ;  /* 0x000000091d087223 */ /* 0x002fc60000000008 */
[----:B------:R-:W-:Y:S01]  /*0400*/  LDS R26, [R19+0x1c0] ;  /* 0x0001c000131a7984 */ /* 0x000fe20000000800 */
[----:B--2---:R-:W-:-:S03]  /*0410*/  FFMA R9, R25, R10, R8 ;  /* 0x0000000a19097223 */ /* 0x004fc60000000008 */
[----:B------:R-:W1:Y:S01]  /*0420*/  LDS R25, [R19+0x180] ;  /* 0x0001800013197984 */ /* 0x000e620000000800 */
[----:B---3--:R-:W-:-:S03]  /*0430*/  FFMA R9, R24, R11, R9 ;  /* 0x0000000b18097223 */ /* 0x008fc60000000009 */
[----:B------:R-:W-:Y:S01]  /*0440*/  LDS R24, [R19+0x240] ;  /* 0x0002400013187984 */ /* 0x000fe20000000800 */
[----:B0-----:R-:W-:-:S03]  /*0450*/  FFMA R23, R4, R23, R9 ;  /* 0x0000001704177223 */ /* 0x001fc60000000009 */
[----:B------:R-:W0:Y:S01]  /*0460*/  LDS.128 R8, [R18+0x20] ;  /* 0x0000200012087984 */ /* 0x000e220000000c00 */
[----:B------:R-:W-:-:S03]  /*0470*/  FFMA R22, R22, R5, R23 ;  /* 0x0000000516167223 */ /* 0x000fc60000000017 */
[----:B------:R-:W2:Y:S01]  /*0480*/  LDS R23, [R19+0x280] ;  /* 0x0002800013177984 */ /* 0x000ea20000000800 */
[----:B-1----:R-:W-:-:S03]  /*0490*/  FFMA R25, R25, R6, R22 ;  /* 0x0000000619197223 */ /* 0x002fc60000000016 */
[----:B------:R-:W1:Y:S01]  /*04a0*/  LDS R22, [R19+0x2c0] ;  /* 0x0002c00013167984 */ /* 0x000e620000000800 */
[----:B------:R-:W-:-:S03]  /*04b0*/  FFMA R7, R26, R7, R25 ;  /* 0x000000071a077223 */ /* 0x000fc60000000019 */
[----:B------:R-:W-:Y:S01]  /*04c0*/  LDS R25, [R19+0x300] ;  /* 0x0003000013197984 */ /* 0x000fe20000000800 */
[----:B0-----:R-:W-:-:S03]  /*04d0*/  FFMA R27, R8, R27, R7 ;  /* 0x0000001b081b7223 */ /* 0x001fc60000000007 */
[----:B------:R-:W0:Y:S01]  /*04e0*/  LDS.128 R4, [R18+0x30] ;  /* 0x0000300012047984 */ /* 0x000e220000000c00 */
[----:B------:R-:W-:-:S03]  /*04f0*/  FFMA R24, R24, R9, R27 ;  /* 0x0000000918187223 */ /* 0x000fc6000000001b */
[----:B------:R-:W3:Y:S04]  /*0500*/  LDS R27, [R19+0x340] ;  /* 0x00034000131b7984 */ /* 0x000ee80000000800 */
[----:B------:R-:W4:Y:S04]  /*0510*/  LDS R9, [R19+0x380] ;  /* 0x0003800013097984 */ /* 0x000f280000000800 */
[----:B------:R-:W5:Y:S01]  /*0520*/  LDS R8, [R19+0x3c0] ;  /* 0x0003c00013087984 */ /* 0x000f620000000800 */
[----:B--2---:R-:W-:-:S04]  /*0530*/  FFMA R23, R23, R10, R24 ;  /* 0x0000000a17177223 */ /* 0x004fc80000000018 */
[----:B-1----:R-:W-:-:S04]  /*0540*/  FFMA R11, R22, R11, R23 ;  /* 0x0000000b160b7223 */ /* 0x002fc80000000017 */
[----:B0-----:R-:W-:-:S04]  /*0550*/  FFMA R4, R4, R25, R11 ;  /* 0x0000001904047223 */ /* 0x001fc8000000000b */
[----:B---3--:R-:W-:-:S04]  /*0560*/  FFMA R4, R27, R5, R4 ;  /* 0x000000051b047223 */ /* 0x008fc80000000004 */
[----:B----4-:R-:W-:-:S04]  /*0570*/  FFMA R9, R9, R6, R4 ;  /* 0x0000000609097223 */ /* 0x010fc80000000004 */
[----:B-----5:R-:W-:Y:S01]  /*0580*/  FFMA R23, R8, R7, R9 ;  /* 0x0000000708177223 */ /* 0x020fe20000000009 */
[----:B------:R-:W-:Y:S06]  /*0590*/  BAR.SYNC.DEFER_BLOCKING 0x0 ;  /* 0x0000000000007b1d */ /* 0x000fec0000010000 */
[----:B------:R-:W-:Y:S05]  /*05a0*/  BRA.U UP0, `(.L_x_1) ;  /* 0xfffffffd00187547 */ /* 0x000fea000b83ffff */
.L_x_0:
[----:B------:R-:W0:Y:S02]  /*05b0*/  LDCU.64 UR6, c[0x0][0x380] ;  /* 0x00007000ff0677ac */ /* 0x000e240008000a00 */
[----:B0-----:R-:W-:-:S04]  /*05c0*/  ISETP.GE.AND P0, PT, R13, UR7, PT ;  /* 0x000000070d007c0c */ /* 0x001fc8000bf06270 */
[----:B------:R-:W-:-:S13]  /*05d0*/  ISETP.GE.OR P0, PT, R12, UR6, P0 ;  /* 0x000000060c007c0c */ /* 0x000fda0008706670 */
[----:B------:R-:W-:Y:S05]  /*05e0*/  @P0 EXIT ;  /* 0x000000000000094d */ /* 0x000fea0003800000 */
[----:B------:R-:W0:Y:S01]  /*05f0*/  LDC.64 R2, c[0x0][0x3a8] ;  /* 0x0000ea00ff027b82 */ /* 0x000e220000000a00 */
[----:B------:R-:W-:Y:S01]  /*0600*/  IMAD R13, R12, UR7, R13 ;  /* 0x000000070c0d7c24 */ /* 0x000fe2000f8e020d */
[----:B------:R-:W1:Y:S01]  /*0610*/  LDCU UR4, c[0x0][0x3a0] ;  /* 0x00007400ff0477ac */ /* 0x000e620008000800 */
[----:B------:R-:W2:Y:S02]  /*0620*/  LDCU UR5, c[0x0][0x38c] ;  /* 0x00007180ff0577ac */ /* 0x000ea40008000800 */
[----:B0-----:R-:W-:-:S05]  /*0630*/  IMAD.WIDE R2, R13, 0x4, R2 ;  /* 0x000000040d027825 */ /* 0x001fca00078e0202 */
[----:B------:R-:W1:Y:S02]  /*0640*/  LDG.E R0, desc[UR8][R2.64] ;  /* 0x0000000802007981 */ /* 0x000e64000c1e1900 */
[----:B-1----:R-:W-:-:S04]  /*0650*/  FMUL R0, R0, UR4 ;  /* 0x0000000400007c20 */ /* 0x002fc80008400000 */
[----:B--2---:R-:W-:-:S05]  /*0660*/  FFMA R23, R23, UR5, R0 ;  /* 0x0000000517177c23 */ /* 0x004fca0008000000 */
[----:B------:R-:W-:Y:S01]  /*0670*/  STG.E desc[UR8][R2.64], R23 ;  /* 0x0000001702007986 */ /* 0x000fe2000c101908 */
[----:B------:R-:W-:Y:S05]  /*0680*/  EXIT ;  /* 0x000000000000794d */ /* 0x000fea0003800000 */
.L_x_2:
[----:B------:R-:W-:-:S00]  /*0690*/  BRA `(.L_x_2) ;  /* 0xfffffffc00fc7947 */ /* 0x000fc0000383ffff */
[----:B------:R-:W-:-:S00]  /*06a0*/  NOP ;  /* 0x0000000000007918 */ /* 0x000fc00000000000 */
        /* <DEDUP_REMOVED lines=13> */
.L_x_3:


//--------------------- .nv.shared._Z18sgemm_tiled_kernelILi16EEviiifPKfS1_fPf --------------------------
	.section	.nv.shared._Z18sgemm_tiled_kernelILi16EEviiifPKfS1_fPf,"aw",@nobits
	.sectionflags	@""
	.align	4
.nv.shared._Z18sgemm_tiled_kernelILi16EEviiifPKfS1_fPf:
	.zero		3072


//--------------------- .nv.shared.reserved.0     --------------------------
	.section	.nv.shared.reserved.0,"aw",@nobits
	.weak		__nv_reservedSMEM_offset_0_alias
	.size		__nv_reservedSMEM_offset_0_alias, 0, 64
	.other		__nv_reservedSMEM_offset_0_alias,@"STO_CUDA_RESERVED_SHARED STV_DEFAULT"
__nv_reservedSMEM_offset_0_alias:
	.zero		0
	.zero		64


//--------------------- .nv.constant0._Z18sgemm_tiled_kernelILi16EEviiifPKfS1_fPf --------------------------
	.section	.nv.constant0._Z18sgemm_tiled_kernelILi16EEviiifPKfS1_fPf,"a",@progbits
	.sectionflags	@""
	.align	4
.nv.constant0._Z18sgemm_tiled_kernelILi16EEviiifPKfS1_fPf:
	.zero		944


//--------------------- SYMBOLS --------------------------

	.type		.nv.reservedSmem.offset0,@object
	.size		.nv.reservedSmem.offset0,0x4
	.type		.nv.reservedSmem.cap,@object
	.size		.nv.reservedSmem.cap,0x4
